//
// Generated by NVIDIA NVVM Compiler
//
// Compiler Build ID: CL-36424714
// Cuda compilation tools, release 13.0, V13.0.88
// Based on NVVM 20.0.0
//

.version 9.0
.target sm_100
.address_size 64

	// .globl	_Z10isExecutedPiii

.visible .entry _Z10isExecutedPiii(
	.param .u64 .ptr .align 1 _Z10isExecutedPiii_param_0,
	.param .u32 _Z10isExecutedPiii_param_1,
	.param .u32 _Z10isExecutedPiii_param_2
)
{
	.reg .pred 	%p<4>;
	.reg .b32 	%r<6>;
	.reg .b64 	%rd<3>;

	ld.param.u64 	%rd1, [_Z10isExecutedPiii_param_0];
	ld.param.u32 	%r1, [_Z10isExecutedPiii_param_1];
	ld.param.u32 	%r2, [_Z10isExecutedPiii_param_2];
	mov.u32 	%r3, %ctaid.x;
	setp.ne.s32 	%p1, %r3, %r1;
	mov.u32 	%r4, %tid.x;
	setp.ne.s32 	%p2, %r4, %r2;
	or.pred  	%p3, %p1, %p2;
	@%p3 bra 	$L__BB0_2;
	cvta.to.global.u64 	%rd2, %rd1;
	mov.b32 	%r5, 1;
	st.global.u32 	[%rd2], %r5;
$L__BB0_2:
	ret;

}


// ===== COMPILED SASS (sm_100) =====

	.target	sm_100

	.elftype	@"ET_EXEC"


//--------------------- .note.nv.tkinfo           --------------------------
	.section	.note.nv.tkinfo,"",@"SHT_NOTE"
	.sectionflags	@"SHF_NOTE_NV_TKINFO"
	.tkinfo
        /*0018*/ 	.word	0x00000002
        /*0030*/ 	.string	""
        /*0030*/ 	.string	"ptxas"
        /*0030*/ 	.string	"Cuda compilation tools, release 13.0, V13.0.88"
        /*0030*/ 	.string	"Build cuda_13.0.r13.0/compiler.36424714_0"
        /*0030*/ 	.string	"-arch sm_100 -m 64 "



//--------------------- .note.nv.cuinfo           --------------------------
	.section	.note.nv.cuinfo,"",@"SHT_NOTE"
	.sectionflags	@"SHF_NOTE_NV_CUINFO"
        /*0018*/ 	.short	0x0002
        /*001a*/ 	.short	0x0064
        /*001c*/ 	.short	0x0082
	.zero		2


//--------------------- .nv.info                  --------------------------
	.section	.nv.info,"",@"SHT_CUDA_INFO"
	.align	4


	//----- nvinfo : EIATTR_REGCOUNT
	.align		4
        /*0000*/ 	.byte	0x04, 0x2f
        /*0002*/ 	.short	(.L_1 - .L_0)
	.align		4
.L_0:
        /*0004*/ 	.word	index@(_Z10isExecutedPiii)
        /*0008*/ 	.word	0x00000008


	//----- nvinfo : EIATTR_FRAME_SIZE
	.align		4
.L_1:
        /*000c*/ 	.byte	0x04, 0x11
        /*000e*/ 	.short	(.L_3 - .L_2)
	.align		4
.L_2:
        /*0010*/ 	.word	index@(_Z10isExecutedPiii)
        /*0014*/ 	.word	0x00000000


	//----- nvinfo : EIATTR_MIN_STACK_SIZE
	.align		4
.L_3:
        /*0018*/ 	.byte	0x04, 0x12
        /*001a*/ 	.short	(.L_5 - .L_4)
	.align		4
.L_4:
        /*001c*/ 	.word	index@(_Z10isExecutedPiii)
        /*0020*/ 	.word	0x00000000
.L_5:


//--------------------- .nv.compat                --------------------------
	.section	.nv.compat,"",@"SHT_CUDA_COMPAT_INFO"
	.align	4
        /*0000*/ 	.byte	0x02, 0x09, 0x00, 0x00, 0x02, 0x02, 0x01, 0x00, 0x02, 0x05, 0x05, 0x00, 0x03, 0x07, 0x01, 0x01
        /*0010*/ 	.byte	0x02, 0x03, 0x00, 0x00, 0x02, 0x06, 0x01, 0x00, 0x04, 0x0b, 0x08, 0x00, 0x09, 0x00, 0x00, 0x00
        /*0020*/ 	.byte	0x00, 0x00, 0x00, 0x00


//--------------------- .nv.info._Z10isExecutedPiii --------------------------
	.section	.nv.info._Z10isExecutedPiii,"",@"SHT_CUDA_INFO"
	.sectionflags	@""
	.align	4


	//----- nvinfo : EIATTR_CUDA_API_VERSION
	.align		4
        /*0000*/ 	.byte	0x04, 0x37
        /*0002*/ 	.short	(.L_7 - .L_6)
.L_6:
        /*0004*/ 	.word	0x00000082


	//----- nvinfo : EIATTR_KPARAM_INFO
	.align		4
.L_7:
        /*0008*/ 	.byte	0x04, 0x17
        /*000a*/ 	.short	(.L_9 - .L_8)
.L_8:
        /*000c*/ 	.word	0x00000000
        /*0010*/ 	.short	0x0002
        /*0012*/ 	.short	0x000c
        /*0014*/ 	.byte	0x00, 0xf0, 0x11, 0x00


	//----- nvinfo : EIATTR_KPARAM_INFO
	.align		4
.L_9:
        /*0018*/ 	.byte	0x04, 0x17
        /*001a*/ 	.short	(.L_11 - .L_10)
.L_10:
        /*001c*/ 	.word	0x00000000
        /*0020*/ 	.short	0x0001
        /*0022*/ 	.short	0x0008
        /*0024*/ 	.byte	0x00, 0xf0, 0x11, 0x00


	//----- nvinfo : EIATTR_KPARAM_INFO
	.align		4
.L_11:
        /*0028*/ 	.byte	0x04, 0x17
        /*002a*/ 	.short	(.L_13 - .L_12)
.L_12:
        /*002c*/ 	.word	0x00000000
        /*0030*/ 	.short	0x0000
        /*0032*/ 	.short	0x0000
        /*0034*/ 	.byte	0x00, 0xf5, 0x21, 0x00


	//----- nvinfo : EIATTR_SPARSE_MMA_MASK
	.align		4
.L_13:
        /*0038*/ 	.byte	0x03, 0x50
        /*003a*/ 	.short	0x0000


	//----- nvinfo : EIATTR_MAXREG_COUNT
	.align		4
        /*003c*/ 	.byte	0x03, 0x1b
        /*003e*/ 	.short	0x00ff


	//----- nvinfo : EIATTR_MERCURY_ISA_VERSION
	.align		4
        /*0040*/ 	.byte	0x03, 0x5f
        /*0042*/ 	.short	0x0101


	//----- nvinfo : EIATTR_VRC_CTA_INIT_COUNT
	.align		4
        /*0044*/ 	.byte	0x02, 0x4a
	.zero		1
	.zero		1


	//----- nvinfo : EIATTR_EXIT_INSTR_OFFSETS
	.align		4
        /*0048*/ 	.byte	0x04, 0x1c
        /*004a*/ 	.short	(.L_15 - .L_14)


	//   ....[0]....
.L_14:
        /*004c*/ 	.word	0x00000060


	//   ....[1]....
        /*0050*/ 	.word	0x000000b0


	//----- nvinfo : EIATTR_CBANK_PARAM_SIZE
	.align		4
.L_15:
        /*0054*/ 	.byte	0x03, 0x19
        /*0056*/ 	.short	0x0010


	//----- nvinfo : EIATTR_PARAM_CBANK
	.align		4
        /*0058*/ 	.byte	0x04, 0x0a
        /*005a*/ 	.short	(.L_17 - .L_16)
	.align		4
.L_16:
        /*005c*/ 	.word	index@(.nv.constant0._Z10isExecutedPiii)
        /*0060*/ 	.short	0x0380
        /*0062*/ 	.short	0x0010


	//----- nvinfo : EIATTR_SW_WAR
	.align		4
.L_17:
        /*0064*/ 	.byte	0x04, 0x36
        /*0066*/ 	.short	(.L_19 - .L_18)
.L_18:
        /*0068*/ 	.word	0x00000008
.L_19:


//--------------------- .nv.callgraph             --------------------------
	.section	.nv.callgraph,"",@"SHT_CUDA_CALLGRAPH"
	.align	4
	.sectionentsize	8
	.align		4
        /*0000*/ 	.word	0x00000000
	.align		4
        /*0004*/ 	.word	0xffffffff
	.align		4
        /*0008*/ 	.word	0x00000000
	.align		4
        /*000c*/ 	.word	0xfffffffe
	.align		4
        /*0010*/ 	.word	0x00000000
	.align		4
        /*0014*/ 	.word	0xfffffffd
	.align		4
        /*0018*/ 	.word	0x00000000
	.align		4
        /*001c*/ 	.word	0xfffffffc


//--------------------- .text._Z10isExecutedPiii  --------------------------
	.section	.text._Z10isExecutedPiii,"ax",@progbits
	.align	128
        .global         _Z10isExecutedPiii
        .type           _Z10isExecutedPiii,@function
        .size           _Z10isExecutedPiii,(.L_x_1 - _Z10isExecutedPiii)
        .other          _Z10isExecutedPiii,@"STO_CUDA_ENTRY STV_DEFAULT"
_Z10isExecutedPiii:
.text._Z10isExecutedPiii:
[----:B------:R-:W-:Y:S01]  /*0000*/  LDC R1, c[0x0][0x37c] ;  /* 0x0000df00ff017b82 */ /* 0x000fe20000000800 */
[----:B------:R-:W0:Y:S07]  /*0010*/  S2R R0, SR_TID.X ;  /* 0x0000000000007919 */ /* 0x000e2e0000002100 */
[----:B------:R-:W0:Y:S08]  /*0020*/  LDC.64 R2, c[0x0][0x388] ;  /* 0x0000e200ff027b82 */ /* 0x000e300000000a00 */
[----:B------:R-:W1:Y:S01]  /*0030*/  S2UR UR4, SR_CTAID.X ;  /* 0x00000000000479c3 */ /* 0x000e620000002500 */
[----:B0-----:R-:W-:-:S04]  /*0040*/  ISETP.NE.AND P0, PT, R0, R3, PT ;  /* 0x000000030000720c */ /* 0x001fc80003f05270 */
[----:B-1----:R-:W-:-:S13]  /*0050*/  ISETP.NE.OR P0, PT, R2, UR4, P0 ;  /* 0x0000000402007c0c */ /* 0x002fda0008705670 */
[----:B------:R-:W-:Y:S05]  /*0060*/  @P0 EXIT ;  /* 0x000000000000094d */ /* 0x000fea0003800000 */
[----:B------:R-:W0:Y:S01]  /*0070*/  LDC.64 R2, c[0x0][0x380] ;  /* 0x0000e000ff027b82 */ /* 0x000e220000000a00 */
[----:B------:R-:W0:Y:S01]  /*0080*/  LDCU.64 UR4, c[0x0][0x358] ;  /* 0x00006b00ff0477ac */ /* 0x000e220008000a00 */
[----:B------:R-:W-:-:S05]  /*0090*/  IMAD.MOV.U32 R5, RZ, RZ, 0x1 ;  /* 0x00000001ff057424 */ /* 0x000fca00078e00ff */
[----:B0-----:R-:W-:Y:S01]  /*00a0*/  STG.E desc[UR4][R2.64], R5 ;  /* 0x0000000502007986 */ /* 0x001fe2000c101904 */
[----:B------:R-:W-:Y:S05]  /*00b0*/  EXIT ;  /* 0x000000000000794d */ /* 0x000fea0003800000 */
.L_x_0:
[----:B------:R-:W-:-:S00]  /*00c0*/  BRA `(.L_x_0) ;  /* 0xfffffffc00fc7947 */ /* 0x000fc0000383ffff */
[----:B------:R-:W-:-:S00]  /*00d0*/  NOP ;  /* 0x0000000000007918 */ /* 0x000fc00000000000 */
        /* <DEDUP_REMOVED lines=10> */
.L_x_1:


//--------------------- .nv.shared.reserved.0     --------------------------
	.section	.nv.shared.reserved.0,"aw",@nobits
	.weak		__nv_reservedSMEM_offset_0_alias
	.size		__nv_reservedSMEM_offset_0_alias, 0, 64
	.other		__nv_reservedSMEM_offset_0_alias,@"STO_CUDA_RESERVED_SHARED STV_DEFAULT"
__nv_reservedSMEM_offset_0_alias:
	.zero		0
	.zero		64


//--------------------- .nv.constant0._Z10isExecutedPiii --------------------------
	.section	.nv.constant0._Z10isExecutedPiii,"a",@progbits
	.sectionflags	@""
	.align	4
.nv.constant0._Z10isExecutedPiii:
	.zero		912


//--------------------- SYMBOLS --------------------------

	.type		.nv.reservedSmem.offset0,@object
	.size		.nv.reservedSmem.offset0,0x4
